	.headerflags	@"EF_CUDA_TEXMODE_UNIFIED EF_CUDA_64BIT_ADDRESS EF_CUDA_ACCELERATORS EF_CUDA_SM90 EF_CUDA_VIRTUAL_SM(EF_CUDA_SM90)"
	.elftype	@"ET_EXEC"


//--------------------- .nv.info                  --------------------------
	.section	.nv.info,"",@"SHT_CUDA_INFO"
	.align	4


	//----- nvinfo : EIATTR_REGCOUNT
	.align		4
        /*0000*/ 	.byte	0x04, 0x2f
        /*0002*/ 	.short	(.L_3 - .L_2)
	.align		4
.L_2:
        /*0004*/ 	.word	index@(triton_poi_fused__native_batch_norm_legit_no_training_add_convolution_relu_17)
        /*0008*/ 	.word	0x00000019


	//----- nvinfo : EIATTR_MIN_STACK_SIZE
	.align		4
.L_3:
        /*000c*/ 	.byte	0x04, 0x12
        /*000e*/ 	.short	(.L_5 - .L_4)
	.align		4
.L_4:
        /*0010*/ 	.word	index@(triton_poi_fused__native_batch_norm_legit_no_training_add_convolution_relu_17)
        /*0014*/ 	.word	0x00000000


	//----- nvinfo : EIATTR_FRAME_SIZE
	.align		4
.L_5:
        /*0018*/ 	.byte	0x04, 0x11
        /*001a*/ 	.short	(.L_7 - .L_6)
	.align		4
.L_6:
        /*001c*/ 	.word	index@(triton_poi_fused__native_batch_norm_legit_no_training_add_convolution_relu_17)
        /*0020*/ 	.word	0x00000000


	//----- nvinfo : EIATTR_MIN_STACK_SIZE
	.align		4
.L_7:
        /*0024*/ 	.byte	0x04, 0x12
        /*0026*/ 	.short	(.L_9 - .L_8)
	.align		4
.L_8:
        /*0028*/ 	.word	index@(triton_poi_fused__native_batch_norm_legit_no_training_add_convolution_relu_17)
        /*002c*/ 	.word	0x00000000
.L_9:


//--------------------- .nv.info.triton_poi_fused__native_batch_norm_legit_no_training_add_convolution_relu_17 --------------------------
	.section	.nv.info.triton_poi_fused__native_batch_norm_legit_no_training_add_convolution_relu_17,"",@"SHT_CUDA_INFO"
	.sectionflags	@""
	.align	4


	//----- nvinfo : EIATTR_CUDA_API_VERSION
	.align		4
        /*0000*/ 	.byte	0x04, 0x37
        /*0002*/ 	.short	(.L_11 - .L_10)
.L_10:
        /*0004*/ 	.word	0x0000007c


	//----- nvinfo : EIATTR_KPARAM_INFO
	.align		4
.L_11:
        /*0008*/ 	.byte	0x04, 0x17
        /*000a*/ 	.short	(.L_13 - .L_12)
.L_12:
        /*000c*/ 	.word	0x00000000
        /*0010*/ 	.short	0x0007
        /*0012*/ 	.short	0x0038
        /*0014*/ 	.byte	0x00, 0xf0, 0x11, 0x00


	//----- nvinfo : EIATTR_KPARAM_INFO
	.align		4
.L_13:
        /*0018*/ 	.byte	0x04, 0x17
        /*001a*/ 	.short	(.L_15 - .L_14)
.L_14:
        /*001c*/ 	.word	0x00000000
        /*0020*/ 	.short	0x0006
        /*0022*/ 	.short	0x0030
        /*0024*/ 	.byte	0x00, 0xf4, 0x21, 0x00


	//----- nvinfo : EIATTR_KPARAM_INFO
	.align		4
.L_15:
        /*0028*/ 	.byte	0x04, 0x17
        /*002a*/ 	.short	(.L_17 - .L_16)
.L_16:
        /*002c*/ 	.word	0x00000000
        /*0030*/ 	.short	0x0005
        /*0032*/ 	.short	0x0028
        /*0034*/ 	.byte	0x00, 0xf4, 0x21, 0x00


	//----- nvinfo : EIATTR_KPARAM_INFO
	.align		4
.L_17:
        /*0038*/ 	.byte	0x04, 0x17
        /*003a*/ 	.short	(.L_19 - .L_18)
.L_18:
        /*003c*/ 	.word	0x00000000
        /*0040*/ 	.short	0x0004
        /*0042*/ 	.short	0x0020
        /*0044*/ 	.byte	0x00, 0xf4, 0x21, 0x00


	//----- nvinfo : EIATTR_KPARAM_INFO
	.align		4
.L_19:
        /*0048*/ 	.byte	0x04, 0x17
        /*004a*/ 	.short	(.L_21 - .L_20)
.L_20:
        /*004c*/ 	.word	0x00000000
        /*0050*/ 	.short	0x0003
        /*0052*/ 	.short	0x0018
        /*0054*/ 	.byte	0x00, 0xf4, 0x21, 0x00


	//----- nvinfo : EIATTR_KPARAM_INFO
	.align		4
.L_21:
        /*0058*/ 	.byte	0x04, 0x17
        /*005a*/ 	.short	(.L_23 - .L_22)
.L_22:
        /*005c*/ 	.word	0x00000000
        /*0060*/ 	.short	0x0002
        /*0062*/ 	.short	0x0010
        /*0064*/ 	.byte	0x00, 0xf4, 0x21, 0x00


	//----- nvinfo : EIATTR_KPARAM_INFO
	.align		4
.L_23:
        /*0068*/ 	.byte	0x04, 0x17
        /*006a*/ 	.short	(.L_25 - .L_24)
.L_24:
        /*006c*/ 	.word	0x00000000
        /*0070*/ 	.short	0x0001
        /*0072*/ 	.short	0x0008
        /*0074*/ 	.byte	0x00, 0xf4, 0x21, 0x00


	//----- nvinfo : EIATTR_KPARAM_INFO
	.align		4
.L_25:
        /*0078*/ 	.byte	0x04, 0x17
        /*007a*/ 	.short	(.L_27 - .L_26)
.L_26:
        /*007c*/ 	.word	0x00000000
        /*0080*/ 	.short	0x0000
        /*0082*/ 	.short	0x0000
        /*0084*/ 	.byte	0x00, 0xf4, 0x21, 0x00


	//----- nvinfo : EIATTR_SPARSE_MMA_MASK
	.align		4
.L_27:
        /*0088*/ 	.byte	0x03, 0x50
        /*008a*/ 	.short	0x0000


	//----- nvinfo : EIATTR_MAXREG_COUNT
	.align		4
        /*008c*/ 	.byte	0x03, 0x1b
        /*008e*/ 	.short	0x00ff


	//----- nvinfo : EIATTR_EXIT_INSTR_OFFSETS
	.align		4
        /*0090*/ 	.byte	0x04, 0x1c
        /*0092*/ 	.short	(.L_29 - .L_28)


	//   ....[0]....
.L_28:
        /*0094*/ 	.word	0x00000460


	//----- nvinfo : EIATTR_REQNTID
	.align		4
.L_29:
        /*0098*/ 	.byte	0x04, 0x10
        /*009a*/ 	.short	(.L_31 - .L_30)
.L_30:
        /*009c*/ 	.word	0x00000080
        /*00a0*/ 	.word	0x00000001
        /*00a4*/ 	.word	0x00000001


	//----- nvinfo : EIATTR_CBANK_PARAM_SIZE
	.align		4
.L_31:
        /*00a8*/ 	.byte	0x03, 0x19
        /*00aa*/ 	.short	0x003c


	//----- nvinfo : EIATTR_PARAM_CBANK
	.align		4
        /*00ac*/ 	.byte	0x04, 0x0a
        /*00ae*/ 	.short	(.L_33 - .L_32)
	.align		4
.L_32:
        /*00b0*/ 	.word	index@(.nv.constant0.triton_poi_fused__native_batch_norm_legit_no_training_add_convolution_relu_17)
        /*00b4*/ 	.short	0x0210
        /*00b6*/ 	.short	0x003c


	//----- nvinfo : EIATTR_SW_WAR
	.align		4
.L_33:
        /*00b8*/ 	.byte	0x04, 0x36
        /*00ba*/ 	.short	(.L_35 - .L_34)
.L_34:
        /*00bc*/ 	.word	0x00000008
.L_35:


//--------------------- .nv.callgraph             --------------------------
	.section	.nv.callgraph,"",@"SHT_CUDA_CALLGRAPH"
	.align	4
	.sectionentsize	8
	.align		4
        /*0000*/ 	.word	0x00000000
	.align		4
        /*0004*/ 	.word	0xffffffff
	.align		4
        /*0008*/ 	.word	0x00000000
	.align		4
        /*000c*/ 	.word	0xfffffffe
	.align		4
        /*0010*/ 	.word	0x00000000
	.align		4
        /*0014*/ 	.word	0xfffffffd
	.align		4
        /*0018*/ 	.word	0x00000000
	.align		4
        /*001c*/ 	.word	0xfffffffc


//--------------------- .nv.constant4             --------------------------
	.section	.nv.constant4,"a",@progbits
	.align	8
	.align		8
.nv.constant4:
        /*0000*/ 	.dword	_$_str
	.align		8
        /*0008*/ 	.dword	_$_str_$_2


//--------------------- .text.triton_poi_fused__native_batch_norm_legit_no_training_add_convolution_relu_17 --------------------------
	.section	.text.triton_poi_fused__native_batch_norm_legit_no_training_add_convolution_relu_17,"ax",@progbits
	.align	128
        .global         triton_poi_fused__native_batch_norm_legit_no_training_add_convolution_relu_17
        .type           triton_poi_fused__native_batch_norm_legit_no_training_add_convolution_relu_17,@function
        .size           triton_poi_fused__native_batch_norm_legit_no_training_add_convolution_relu_17,(.L_x_1 - triton_poi_fused__native_batch_norm_legit_no_training_add_convolution_relu_17)
        .other          triton_poi_fused__native_batch_norm_legit_no_training_add_convolution_relu_17,@"STO_CUDA_ENTRY STV_DEFAULT"
triton_poi_fused__native_batch_norm_legit_no_training_add_convolution_relu_17:
.text.triton_poi_fused__native_batch_norm_legit_no_training_add_convolution_relu_17:
[----:B------:R-:W-:Y:S01]  /*0000*/  LDC R1, c[0x0][0x28] ;  /* 0x00000a00ff017b82 */ /* 0x000fe20000000800 */
[----:B------:R-:W1:Y:S07]  /*0010*/  S2R R0, SR_TID.X ;  /* 0x0000000000007919 */ /* 0x000e6e0000002100 */
[----:B------:R-:W2:Y:S01]  /*0020*/  LDC.64 R6, c[0x0][0x230] ;  /* 0x00008c00ff067b82 */ /* 0x000ea20000000a00 */
[----:B------:R-:W-:Y:S01]  /*0030*/  ULDC.64 UR4, c[0x0][0x208] ;  /* 0x0000820000047ab9 */ /* 0x000fe20000000a00 */
[----:B------:R-:W3:Y:S06]  /*0040*/  S2R R5, SR_CTAID.X ;  /* 0x0000000000057919 */ /* 0x000eec0000002500 */
[----:B------:R-:W4:Y:S08]  /*0050*/  LDC.64 R10, c[0x0][0x220] ;  /* 0x00008800ff0a7b82 */ /* 0x000f300000000a00 */
[----:B------:R-:W5:Y:S08]  /*0060*/  LDC.64 R16, c[0x0][0x240] ;  /* 0x00009000ff107b82 */ /* 0x000f700000000a00 */
[----:B------:R-:W5:Y:S01]  /*0070*/  LDC.64 R18, c[0x0][0x238] ;  /* 0x00008e00ff127b82 */ /* 0x000f620000000a00 */
[----:B-1----:R-:W-:-:S07]  /*0080*/  SHF.L.U32 R0, R0, 0x1, RZ ;  /* 0x0000000100007819 */ /* 0x002fce00000006ff */
[----:B------:R-:W1:Y:S01]  /*0090*/  LDC.64 R12, c[0x0][0x218] ;  /* 0x00008600ff0c7b82 */ /* 0x000e620000000a00 */
[----:B---3--:R-:W-:Y:S02]  /*00a0*/  SHF.R.S32.HI R3, RZ, 0x17, R5 ;  /* 0x00000017ff037819 */ /* 0x008fe40000011405 */
[----:B------:R-:W-:Y:S02]  /*00b0*/  LOP3.LUT R0, R0, 0xfe, RZ, 0xc0, !PT ;  /* 0x000000fe00007812 */ /* 0x000fe400078ec0ff */
[----:B------:R-:W-:Y:S02]  /*00c0*/  SGXT R3, R3, 0x1 ;  /* 0x000000010303781a */ /* 0x000fe40000000200 */
[----:B------:R-:W-:Y:S02]  /*00d0*/  LEA R0, R5, R0, 0x8 ;  /* 0x0000000005007211 */ /* 0x000fe400078e40ff */
[----:B------:R-:W3:Y:S02]  /*00e0*/  LDC.64 R4, c[0x0][0x228] ;  /* 0x00008a00ff047b82 */ /* 0x000ee40000000a00 */
[----:B------:R-:W-:-:S04]  /*00f0*/  LEA.HI R3, R3, R0, RZ, 0x6 ;  /* 0x0000000003037211 */ /* 0x000fc800078f30ff */
[----:B------:R-:W-:-:S04]  /*0100*/  LOP3.LUT R3, R3, 0xffffffc0, RZ, 0xc0, !PT ;  /* 0xffffffc003037812 */ /* 0x000fc800078ec0ff */
[----:B------:R-:W-:Y:S02]  /*0110*/  IADD3 R14, R0, -R3, RZ ;  /* 0x80000003000e7210 */ /* 0x000fe40007ffe0ff */
[----:B------:R-:W1:Y:S03]  /*0120*/  LDC.64 R2, c[0x0][0x210] ;  /* 0x00008400ff027b82 */ /* 0x000e660000000a00 */
[----:B--2---:R-:W-:-:S06]  /*0130*/  IMAD.WIDE R6, R14, 0x4, R6 ;  /* 0x000000040e067825 */ /* 0x004fcc00078e0206 */
[----:B------:R-:W2:Y:S01]  /*0140*/  LDG.E.EL.64 R6, desc[UR4][R6.64] ;  /* 0x0000000406067981 */ /* 0x000ea2000c2e1b00 */
[----:B----4-:R-:W-:-:S04]  /*0150*/  IMAD.WIDE R10, R14, 0x4, R10 ;  /* 0x000000040e0a7825 */ /* 0x010fc800078e020a */
[C---:B---3--:R-:W-:Y:S02]  /*0160*/  IMAD.WIDE R4, R14.reuse, 0x4, R4 ;  /* 0x000000040e047825 */ /* 0x048fe400078e0204 */
[----:B------:R-:W3:Y:S02]  /*0170*/  LDG.E.EL.64 R10, desc[UR4][R10.64] ;  /* 0x000000040a0a7981 */ /* 0x000ee4000c2e1b00 */
[----:B-----5:R-:W-:Y:S02]  /*0180*/  IMAD.WIDE R16, R14, 0x4, R16 ;  /* 0x000000040e107825 */ /* 0x020fe400078e0210 */
[----:B------:R-:W4:Y:S02]  /*0190*/  LDG.E.EL.64 R4, desc[UR4][R4.64] ;  /* 0x0000000404047981 */ /* 0x000f24000c2e1b00 */
[----:B01----:R-:W-:Y:S02]  /*01a0*/  IMAD.WIDE R2, R0, 0x4, R2 ;  /* 0x0000000400027825 */ /* 0x003fe400078e0202 */
[----:B------:R-:W5:Y:S04]  /*01b0*/  LDG.E.EL.64 R16, desc[UR4][R16.64] ;  /* 0x0000000410107981 */ /* 0x000f68000c2e1b00 */
[----:B------:R-:W3:Y:S01]  /*01c0*/  LDG.E.64 R8, desc[UR4][R2.64] ;  /* 0x0000000402087981 */ /* 0x000ee2000c1e1b00 */
[----:B------:R-:W-:-:S05]  /*01d0*/  IMAD.WIDE R20, R14, 0x4, R18 ;  /* 0x000000040e147825 */ /* 0x000fca00078e0212 */
[----:B------:R0:W5:Y:S01]  /*01e0*/  LDG.E.EL.64 R14, desc[UR4][R20.64] ;  /* 0x00000004140e7981 */ /* 0x000162000c2e1b00 */
[----:B------:R-:W-:-:S05]  /*01f0*/  IMAD.WIDE R12, R0, 0x4, R12 ;  /* 0x00000004000c7825 */ /* 0x000fca00078e020c */
[----:B------:R-:W4:Y:S01]  /*0200*/  LDG.E.64 R18, desc[UR4][R12.64] ;  /* 0x000000040c127981 */ /* 0x000f22000c1e1b00 */
[----:B0-----:R-:W-:Y:S01]  /*0210*/  HFMA2.MMA R21, -RZ, RZ, 1.625, 0 ;  /* 0x3e800000ff157435 */ /* 0x001fe200000001ff */
[----:B--2---:R-:W-:Y:S01]  /*0220*/  FADD R6, R6, 9.9999997473787516356e-06 ;  /* 0x3727c5ac06067421 */ /* 0x004fe20000000000 */
[----:B------:R-:W-:-:S03]  /*0230*/  FADD R7, R7, 9.9999997473787516356e-06 ;  /* 0x3727c5ac07077421 */ /* 0x000fc60000000000 */
[----:B------:R-:W0:Y:S08]  /*0240*/  MUFU.SQRT R0, R6 ;  /* 0x0000000600007308 */ /* 0x000e300000002000 */
[----:B------:R-:W1:Y:S01]  /*0250*/  MUFU.SQRT R22, R7 ;  /* 0x0000000700167308 */ /* 0x000e620000002000 */
[C---:B0-----:R-:W-:Y:S02]  /*0260*/  FSETP.GT.AND P0, PT, R0.reuse, 8.50705917302346158658e+37, PT ;  /* 0x7e8000000000780b */ /* 0x041fe40003f04000 */
[----:B------:R-:W-:-:S02]  /*0270*/  FSETP.GEU.AND P2, PT, R0, 1.175494350822287508e-38, PT ;  /* 0x008000000000780b */ /* 0x000fc40003f4e000 */
[C---:B-1----:R-:W-:Y:S02]  /*0280*/  FSETP.GT.AND P1, PT, R22.reuse, 8.50705917302346158658e+37, PT ;  /* 0x7e8000001600780b */ /* 0x042fe40003f24000 */
[----:B------:R-:W-:-:S07]  /*0290*/  FSETP.GEU.AND P3, PT, R22, 1.175494350822287508e-38, PT ;  /* 0x008000001600780b */ /* 0x000fce0003f6e000 */
[----:B------:R-:W-:-:S04]  /*02a0*/  @P0 FMUL R0, R0, 0.25 ;  /* 0x3e80000000000820 */ /* 0x000fc80000400000 */
[----:B------:R-:W-:Y:S01]  /*02b0*/  @!P2 FMUL R0, R0, 16777216 ;  /* 0x4b8000000000a820 */ /* 0x000fe20000400000 */
[----:B------:R-:W-:-:S04]  /*02c0*/  @P1 FMUL R22, R22, 0.25 ;  /* 0x3e80000016161820 */ /* 0x000fc80000400000 */
[----:B------:R-:W-:Y:S01]  /*02d0*/  @!P3 FMUL R22, R22, 16777216 ;  /* 0x4b8000001616b820 */ /* 0x000fe20000400000 */
[----:B------:R-:W0:Y:S01]  /*02e0*/  MUFU.RCP R0, R0 ;  /* 0x0000000000007308 */ /* 0x000e220000001000 */
[----:B------:R-:W-:-:S07]  /*02f0*/  FSEL R7, R21, 1, P0 ;  /* 0x3f80000015077808 */ /* 0x000fce0000000000 */
[----:B------:R-:W1:Y:S01]  /*0300*/  MUFU.RCP R22, R22 ;  /* 0x0000001600167308 */ /* 0x000e620000001000 */
[----:B------:R-:W-:Y:S01]  /*0310*/  FSEL R21, R21, 1, P1 ;  /* 0x3f80000015157808 */ /* 0x000fe20000800000 */
[----:B------:R-:W-:Y:S01]  /*0320*/  @!P2 FMUL R7, R7, 16777216 ;  /* 0x4b8000000707a820 */ /* 0x000fe20000400000 */
[----:B---3--:R-:W-:Y:S01]  /*0330*/  FADD R8, R8, R10 ;  /* 0x0000000a08087221 */ /* 0x008fe20000000000 */
[----:B------:R-:W-:Y:S02]  /*0340*/  FADD R9, R9, R11 ;  /* 0x0000000b09097221 */ /* 0x000fe40000000000 */
[----:B------:R-:W-:Y:S01]  /*0350*/  @!P3 FMUL R21, R21, 16777216 ;  /* 0x4b8000001515b820 */ /* 0x000fe20000400000 */
[----:B0-----:R-:W-:Y:S01]  /*0360*/  FMUL R7, R0, R7 ;  /* 0x0000000700077220 */ /* 0x001fe20000400000 */
[----:B----4-:R-:W-:Y:S01]  /*0370*/  FADD R4, -R4, R8 ;  /* 0x0000000804047221 */ /* 0x010fe20000000100 */
[----:B------:R-:W-:Y:S01]  /*0380*/  FADD R5, -R5, R9 ;  /* 0x0000000905057221 */ /* 0x000fe20000000100 */
[----:B-1----:R-:W-:-:S02]  /*0390*/  FMUL R0, R22, R21 ;  /* 0x0000001516007220 */ /* 0x002fc40000400000 */
[----:B------:R-:W-:Y:S02]  /*03a0*/  FMUL R7, R4, R7 ;  /* 0x0000000704077220 */ /* 0x000fe40000400000 */
[----:B------:R-:W-:Y:S02]  /*03b0*/  FMUL R0, R5, R0 ;  /* 0x0000000005007220 */ /* 0x000fe40000400000 */
[----:B-----5:R-:W-:Y:S02]  /*03c0*/  FFMA R7, R14, R7, R16 ;  /* 0x000000070e077223 */ /* 0x020fe40000000010 */
[----:B------:R-:W-:-:S03]  /*03d0*/  FFMA R0, R15, R0, R17 ;  /* 0x000000000f007223 */ /* 0x000fc60000000011 */
[C---:B------:R-:W-:Y:S02]  /*03e0*/  FSETP.GEU.AND P0, PT, R7.reuse, RZ, PT ;  /* 0x000000ff0700720b */ /* 0x040fe40003f0e000 */
[C---:B------:R-:W-:Y:S02]  /*03f0*/  FSETP.GEU.AND P1, PT, R0.reuse, RZ, PT ;  /* 0x000000ff0000720b */ /* 0x040fe40003f2e000 */
[----:B------:R-:W-:Y:S02]  /*0400*/  FSEL R7, R7, RZ, P0 ;  /* 0x000000ff07077208 */ /* 0x000fe40000000000 */
[----:B------:R-:W-:-:S03]  /*0410*/  FSEL R0, R0, RZ, P1 ;  /* 0x000000ff00007208 */ /* 0x000fc60000800000 */
[----:B------:R-:W-:Y:S02]  /*0420*/  FADD R18, R18, R7 ;  /* 0x0000000712127221 */ /* 0x000fe40000000000 */
[----:B------:R-:W-:Y:S01]  /*0430*/  FADD R19, R19, R0 ;  /* 0x0000000013137221 */ /* 0x000fe20000000000 */
[----:B------:R-:W-:Y:S04]  /*0440*/  STG.E.64 desc[UR4][R2.64], R8 ;  /* 0x0000000802007986 */ /* 0x000fe8000c101b04 */
[----:B------:R-:W-:Y:S01]  /*0450*/  STG.E.64 desc[UR4][R12.64], R18 ;  /* 0x000000120c007986 */ /* 0x000fe2000c101b04 */
[----:B------:R-:W-:Y:S05]  /*0460*/  EXIT ;  /* 0x000000000000794d */ /* 0x000fea0003800000 */
.L_x_0:
[----:B------:R-:W-:-:S00]  /*0470*/  BRA `(.L_x_0) ;  /* 0xfffffffc00fc7947 */ /* 0x000fc0000383ffff */
[----:B------:R-:W-:-:S00]  /*0480*/  NOP ;  /* 0x0000000000007918 */ /* 0x000fc00000000000 */
[----:B------:R-:W-:-:S00]  /*0490*/  NOP ;  /* 0x0000000000007918 */ /* 0x000fc00000000000 */
[----:B------:R-:W-:-:S00]  /*04a0*/  NOP ;  /* 0x0000000000007918 */ /* 0x000fc00000000000 */
[----:B------:R-:W-:-:S00]  /*04b0*/  NOP ;  /* 0x0000000000007918 */ /* 0x000fc00000000000 */
[----:B------:R-:W-:-:S00]  /*04c0*/  NOP ;  /* 0x0000000000007918 */ /* 0x000fc00000000000 */
[----:B------:R-:W-:-:S00]  /*04d0*/  NOP ;  /* 0x0000000000007918 */ /* 0x000fc00000000000 */
[----:B------:R-:W-:-:S00]  /*04e0*/  NOP ;  /* 0x0000000000007918 */ /* 0x000fc00000000000 */
[----:B------:R-:W-:-:S00]  /*04f0*/  NOP ;  /* 0x0000000000007918 */ /* 0x000fc00000000000 */
.L_x_1:


//--------------------- .nv.global.init           --------------------------
	.section	.nv.global.init,"aw",@progbits
.nv.global.init:
	.type		_$_str,@object
	.size		_$_str,(_$_str_$_2 - _$_str)
_$_str:
        /*0000*/ 	.byte	0x5f, 0x5f, 0x43, 0x55, 0x44, 0x41, 0x5f, 0x46, 0x54, 0x5a, 0x00
	.type		_$_str_$_2,@object
	.size		_$_str_$_2,(.L_1 - _$_str_$_2)
_$_str_$_2:
        /*000b*/ 	.byte	0x5f, 0x5f, 0x43, 0x55, 0x44, 0x41, 0x5f, 0x50, 0x52, 0x45, 0x43, 0x5f, 0x53, 0x51, 0x52, 0x54
        /*001b*/ 	.byte	0x00
.L_1:


//--------------------- .nv.constant0.triton_poi_fused__native_batch_norm_legit_no_training_add_convolution_relu_17 --------------------------
	.section	.nv.constant0.triton_poi_fused__native_batch_norm_legit_no_training_add_convolution_relu_17,"a",@progbits
	.sectionflags	@""
	.align	4
.nv.constant0.triton_poi_fused__native_batch_norm_legit_no_training_add_convolution_relu_17:
	.zero		588
